//
// Generated by NVIDIA NVVM Compiler
//
// Compiler Build ID: CL-36424714
// Cuda compilation tools, release 13.0, V13.0.88
// Based on NVVM 20.0.0
//

.version 9.0
.target sm_100
.address_size 64

	// .globl	_Z3CDFPjS_
// _ZZ3CDFPjS_E2XY has been demoted
// _ZZ9histogramPjS_lE13private_histo has been demoted

.visible .entry _Z3CDFPjS_(
	.param .u64 .ptr .align 1 _Z3CDFPjS__param_0,
	.param .u64 .ptr .align 1 _Z3CDFPjS__param_1
)
{
	.reg .pred 	%p<18>;
	.reg .b32 	%r<99>;
	.reg .b64 	%rd<9>;
	// demoted variable
	.shared .align 4 .b8 _ZZ3CDFPjS_E2XY[1024];
	ld.param.u64 	%rd1, [_Z3CDFPjS__param_0];
	ld.param.u64 	%rd2, [_Z3CDFPjS__param_1];
	mov.u32 	%r5, %ctaid.x;
	mov.u32 	%r6, %ntid.x;
	mov.u32 	%r7, %tid.x;
	mad.lo.s32 	%r1, %r5, %r6, %r7;
	setp.gt.s32 	%p1, %r1, 255;
	shl.b32 	%r8, %r1, 2;
	mov.u32 	%r9, _ZZ3CDFPjS_E2XY;
	add.s32 	%r2, %r9, %r8;
	@%p1 bra 	$L__BB0_2;
	cvta.to.global.u64 	%rd3, %rd1;
	mul.wide.s32 	%rd4, %r1, 4;
	add.s64 	%rd5, %rd3, %rd4;
	ld.global.u32 	%r10, [%rd5];
	st.shared.u32 	[%r2], %r10;
$L__BB0_2:
	shl.b32 	%r11, %r1, 1;
	add.s32 	%r3, %r11, 2;
	bar.sync 	0;
	setp.gt.s32 	%p2, %r3, 256;
	shl.b32 	%r12, %r1, 3;
	add.s32 	%r4, %r9, %r12;
	@%p2 bra 	$L__BB0_4;
	ld.shared.u32 	%r14, [%r4];
	ld.shared.u32 	%r15, [%r4+4];
	add.s32 	%r16, %r15, %r14;
	st.shared.u32 	[%r4+4], %r16;
$L__BB0_4:
	bar.sync 	0;
	setp.gt.s32 	%p3, %r3, 128;
	@%p3 bra 	$L__BB0_6;
	shl.b32 	%r17, %r3, 3;
	add.s32 	%r19, %r9, %r17;
	ld.shared.u32 	%r20, [%r19+-12];
	ld.shared.u32 	%r21, [%r19+-4];
	add.s32 	%r22, %r21, %r20;
	st.shared.u32 	[%r19+-4], %r22;
$L__BB0_6:
	bar.sync 	0;
	setp.gt.s32 	%p4, %r3, 64;
	@%p4 bra 	$L__BB0_8;
	shl.b32 	%r23, %r3, 4;
	add.s32 	%r25, %r9, %r23;
	ld.shared.u32 	%r26, [%r25+-20];
	ld.shared.u32 	%r27, [%r25+-4];
	add.s32 	%r28, %r27, %r26;
	st.shared.u32 	[%r25+-4], %r28;
$L__BB0_8:
	bar.sync 	0;
	setp.gt.s32 	%p5, %r3, 32;
	@%p5 bra 	$L__BB0_10;
	shl.b32 	%r29, %r3, 5;
	add.s32 	%r31, %r9, %r29;
	ld.shared.u32 	%r32, [%r31+-36];
	ld.shared.u32 	%r33, [%r31+-4];
	add.s32 	%r34, %r33, %r32;
	st.shared.u32 	[%r31+-4], %r34;
$L__BB0_10:
	bar.sync 	0;
	setp.gt.s32 	%p6, %r3, 16;
	@%p6 bra 	$L__BB0_12;
	shl.b32 	%r35, %r3, 6;
	add.s32 	%r37, %r9, %r35;
	ld.shared.u32 	%r38, [%r37+-68];
	ld.shared.u32 	%r39, [%r37+-4];
	add.s32 	%r40, %r39, %r38;
	st.shared.u32 	[%r37+-4], %r40;
$L__BB0_12:
	bar.sync 	0;
	setp.gt.s32 	%p7, %r3, 8;
	@%p7 bra 	$L__BB0_14;
	shl.b32 	%r41, %r3, 7;
	add.s32 	%r43, %r9, %r41;
	ld.shared.u32 	%r44, [%r43+-132];
	ld.shared.u32 	%r45, [%r43+-4];
	add.s32 	%r46, %r45, %r44;
	st.shared.u32 	[%r43+-4], %r46;
$L__BB0_14:
	bar.sync 	0;
	setp.gt.s32 	%p8, %r3, 4;
	@%p8 bra 	$L__BB0_16;
	shl.b32 	%r47, %r3, 8;
	add.s32 	%r49, %r9, %r47;
	ld.shared.u32 	%r50, [%r49+-260];
	ld.shared.u32 	%r51, [%r49+-4];
	add.s32 	%r52, %r51, %r50;
	st.shared.u32 	[%r49+-4], %r52;
$L__BB0_16:
	bar.sync 	0;
	setp.gt.s32 	%p9, %r3, 2;
	@%p9 bra 	$L__BB0_18;
	shl.b32 	%r53, %r3, 9;
	add.s32 	%r55, %r9, %r53;
	ld.shared.u32 	%r56, [%r55+-516];
	ld.shared.u32 	%r57, [%r55+-4];
	add.s32 	%r58, %r57, %r56;
	st.shared.u32 	[%r55+-4], %r58;
$L__BB0_18:
	bar.sync 	0;
	setp.gt.s32 	%p10, %r3, 3;
	@%p10 bra 	$L__BB0_20;
	shl.b32 	%r59, %r3, 8;
	add.s32 	%r61, %r9, %r59;
	ld.shared.u32 	%r62, [%r61+-4];
	ld.shared.u32 	%r63, [%r61+252];
	add.s32 	%r64, %r63, %r62;
	st.shared.u32 	[%r61+252], %r64;
$L__BB0_20:
	bar.sync 	0;
	setp.gt.s32 	%p11, %r3, 7;
	@%p11 bra 	$L__BB0_22;
	shl.b32 	%r65, %r3, 7;
	add.s32 	%r67, %r9, %r65;
	ld.shared.u32 	%r68, [%r67+-4];
	ld.shared.u32 	%r69, [%r67+124];
	add.s32 	%r70, %r69, %r68;
	st.shared.u32 	[%r67+124], %r70;
$L__BB0_22:
	bar.sync 	0;
	setp.gt.s32 	%p12, %r3, 15;
	@%p12 bra 	$L__BB0_24;
	shl.b32 	%r71, %r3, 6;
	add.s32 	%r73, %r9, %r71;
	ld.shared.u32 	%r74, [%r73+-4];
	ld.shared.u32 	%r75, [%r73+60];
	add.s32 	%r76, %r75, %r74;
	st.shared.u32 	[%r73+60], %r76;
$L__BB0_24:
	bar.sync 	0;
	setp.gt.s32 	%p13, %r3, 31;
	@%p13 bra 	$L__BB0_26;
	shl.b32 	%r77, %r3, 5;
	add.s32 	%r79, %r9, %r77;
	ld.shared.u32 	%r80, [%r79+-4];
	ld.shared.u32 	%r81, [%r79+28];
	add.s32 	%r82, %r81, %r80;
	st.shared.u32 	[%r79+28], %r82;
$L__BB0_26:
	bar.sync 	0;
	setp.gt.s32 	%p14, %r3, 63;
	@%p14 bra 	$L__BB0_28;
	shl.b32 	%r83, %r3, 4;
	add.s32 	%r85, %r9, %r83;
	ld.shared.u32 	%r86, [%r85+-4];
	ld.shared.u32 	%r87, [%r85+12];
	add.s32 	%r88, %r87, %r86;
	st.shared.u32 	[%r85+12], %r88;
$L__BB0_28:
	bar.sync 	0;
	setp.gt.s32 	%p15, %r3, 127;
	@%p15 bra 	$L__BB0_30;
	shl.b32 	%r89, %r3, 3;
	add.s32 	%r91, %r9, %r89;
	ld.shared.u32 	%r92, [%r91+-4];
	ld.shared.u32 	%r93, [%r91+4];
	add.s32 	%r94, %r93, %r92;
	st.shared.u32 	[%r91+4], %r94;
$L__BB0_30:
	bar.sync 	0;
	setp.gt.s32 	%p16, %r3, 255;
	@%p16 bra 	$L__BB0_32;
	ld.shared.u32 	%r95, [%r4+4];
	ld.shared.u32 	%r96, [%r4+8];
	add.s32 	%r97, %r96, %r95;
	st.shared.u32 	[%r4+8], %r97;
$L__BB0_32:
	setp.gt.s32 	%p17, %r1, 255;
	@%p17 bra 	$L__BB0_34;
	ld.shared.u32 	%r98, [%r2];
	cvta.to.global.u64 	%rd6, %rd2;
	mul.wide.s32 	%rd7, %r1, 4;
	add.s64 	%rd8, %rd6, %rd7;
	st.global.u32 	[%rd8], %r98;
$L__BB0_34:
	ret;

}
	// .globl	_Z9histogramPjS_l
.visible .entry _Z9histogramPjS_l(
	.param .u64 .ptr .align 1 _Z9histogramPjS_l_param_0,
	.param .u64 .ptr .align 1 _Z9histogramPjS_l_param_1,
	.param .u64 _Z9histogramPjS_l_param_2
)
{
	.reg .pred 	%p<4>;
	.reg .b32 	%r<16>;
	.reg .b64 	%rd<11>;
	// demoted variable
	.shared .align 4 .b8 _ZZ9histogramPjS_lE13private_histo[1024];
	ld.param.u64 	%rd2, [_Z9histogramPjS_l_param_0];
	ld.param.u64 	%rd3, [_Z9histogramPjS_l_param_1];
	ld.param.u64 	%rd4, [_Z9histogramPjS_l_param_2];
	mov.u32 	%r1, %tid.x;
	setp.gt.u32 	%p1, %r1, 255;
	shl.b32 	%r3, %r1, 2;
	mov.u32 	%r4, _ZZ9histogramPjS_lE13private_histo;
	add.s32 	%r2, %r4, %r3;
	@%p1 bra 	$L__BB1_2;
	mov.b32 	%r5, 0;
	st.shared.u32 	[%r2], %r5;
$L__BB1_2:
	bar.sync 	0;
	mov.u32 	%r6, %ctaid.x;
	mov.u32 	%r7, %ntid.x;
	mad.lo.s32 	%r8, %r6, %r7, %r1;
	cvt.s64.s32 	%rd1, %r8;
	setp.le.s64 	%p2, %rd4, %rd1;
	@%p2 bra 	$L__BB1_4;
	cvta.to.global.u64 	%rd5, %rd2;
	shl.b64 	%rd6, %rd1, 2;
	add.s64 	%rd7, %rd5, %rd6;
	ld.global.u32 	%r9, [%rd7];
	shl.b32 	%r10, %r9, 2;
	add.s32 	%r12, %r4, %r10;
	atom.shared.add.u32 	%r13, [%r12], 1;
$L__BB1_4:
	setp.gt.u32 	%p3, %r1, 255;
	bar.sync 	0;
	@%p3 bra 	$L__BB1_6;
	cvta.to.global.u64 	%rd8, %rd3;
	mul.wide.u32 	%rd9, %r1, 4;
	add.s64 	%rd10, %rd8, %rd9;
	ld.shared.u32 	%r14, [%r2];
	atom.global.add.u32 	%r15, [%rd10], %r14;
$L__BB1_6:
	ret;

}
	// .globl	_Z22histogram_equalizationPjS_S_il
.visible .entry _Z22histogram_equalizationPjS_S_il(
	.param .u64 .ptr .align 1 _Z22histogram_equalizationPjS_S_il_param_0,
	.param .u64 .ptr .align 1 _Z22histogram_equalizationPjS_S_il_param_1,
	.param .u64 .ptr .align 1 _Z22histogram_equalizationPjS_S_il_param_2,
	.param .u32 _Z22histogram_equalizationPjS_S_il_param_3,
	.param .u64 _Z22histogram_equalizationPjS_S_il_param_4
)
{
	.reg .pred 	%p<3>;
	.reg .b32 	%r<10>;
	.reg .b32 	%f<7>;
	.reg .b64 	%rd<11>;
	.reg .b64 	%fd<6>;

	ld.param.u64 	%rd1, [_Z22histogram_equalizationPjS_S_il_param_1];
	ld.param.u64 	%rd2, [_Z22histogram_equalizationPjS_S_il_param_2];
	ld.param.u32 	%r2, [_Z22histogram_equalizationPjS_S_il_param_3];
	ld.param.u64 	%rd3, [_Z22histogram_equalizationPjS_S_il_param_4];
	mov.u32 	%r3, %tid.x;
	mov.u32 	%r4, %ctaid.x;
	mov.u32 	%r5, %ntid.x;
	mad.lo.s32 	%r1, %r4, %r5, %r3;
	setp.gt.s32 	%p1, %r1, 255;
	@%p1 bra 	$L__BB2_2;
	cvta.to.global.u64 	%rd4, %rd2;
	cvta.to.global.u64 	%rd5, %rd1;
	mul.wide.s32 	%rd6, %r1, 4;
	add.s64 	%rd7, %rd4, %rd6;
	ld.global.u32 	%r6, [%rd7];
	cvt.rn.f32.u32 	%f1, %r6;
	cvt.rn.f32.s32 	%f2, %r2;
	sub.f32 	%f3, %f1, %f2;
	cvt.s64.s32 	%rd8, %r2;
	sub.s64 	%rd9, %rd3, %rd8;
	cvt.rn.f32.s64 	%f4, %rd9;
	div.rn.f32 	%f5, %f3, %f4;
	mul.f32 	%f6, %f5, 0f437F0000;
	cvt.rzi.s32.f32 	%r7, %f6;
	cvt.rn.f64.s32 	%fd1, %r7;
	add.f64 	%fd2, %fd1, 0d3FE0000000000000;
	cvt.f64.f32 	%fd3, %f6;
	setp.lt.f64 	%p2, %fd2, %fd3;
	add.s32 	%r8, %r7, 1;
	cvt.rn.f64.s32 	%fd4, %r8;
	selp.f64 	%fd5, %fd4, %fd2, %p2;
	cvt.rzi.s32.f64 	%r9, %fd5;
	add.s64 	%rd10, %rd5, %rd6;
	st.global.u32 	[%rd10], %r9;
$L__BB2_2:
	ret;

}
	// .globl	_Z18image_equalizationPjS_S_i
.visible .entry _Z18image_equalizationPjS_S_i(
	.param .u64 .ptr .align 1 _Z18image_equalizationPjS_S_i_param_0,
	.param .u64 .ptr .align 1 _Z18image_equalizationPjS_S_i_param_1,
	.param .u64 .ptr .align 1 _Z18image_equalizationPjS_S_i_param_2,
	.param .u32 _Z18image_equalizationPjS_S_i_param_3
)
{
	.reg .pred 	%p<3>;
	.reg .b32 	%r<9>;
	.reg .b64 	%rd<15>;

	ld.param.u64 	%rd2, [_Z18image_equalizationPjS_S_i_param_0];
	ld.param.u64 	%rd4, [_Z18image_equalizationPjS_S_i_param_1];
	ld.param.u64 	%rd3, [_Z18image_equalizationPjS_S_i_param_2];
	ld.param.u32 	%r3, [_Z18image_equalizationPjS_S_i_param_3];
	cvta.to.global.u64 	%rd1, %rd4;
	mov.u32 	%r4, %tid.x;
	mov.u32 	%r5, %ctaid.x;
	mov.u32 	%r6, %ntid.x;
	mad.lo.s32 	%r1, %r5, %r6, %r4;
	setp.ge.s32 	%p1, %r1, %r3;
	@%p1 bra 	$L__BB3_4;
	cvta.to.global.u64 	%rd5, %rd3;
	cvta.to.global.u64 	%rd6, %rd2;
	mul.wide.s32 	%rd7, %r1, 4;
	add.s64 	%rd8, %rd6, %rd7;
	ld.global.u32 	%r7, [%rd8];
	mul.wide.u32 	%rd9, %r7, 4;
	add.s64 	%rd10, %rd5, %rd9;
	ld.global.u32 	%r2, [%rd10];
	setp.lt.u32 	%p2, %r2, 256;
	@%p2 bra 	$L__BB3_3;
	add.s64 	%rd14, %rd1, %rd7;
	mov.b32 	%r8, 255;
	st.global.u32 	[%rd14], %r8;
	bra.uni 	$L__BB3_4;
$L__BB3_3:
	add.s64 	%rd12, %rd1, %rd7;
	st.global.u32 	[%rd12], %r2;
$L__BB3_4:
	ret;

}


// ===== COMPILED SASS (sm_100) =====

	.target	sm_100

	.elftype	@"ET_EXEC"


//--------------------- .note.nv.tkinfo           --------------------------
	.section	.note.nv.tkinfo,"",@"SHT_NOTE"
	.sectionflags	@"SHF_NOTE_NV_TKINFO"
	.tkinfo
        /*0018*/ 	.word	0x00000002
        /*0030*/ 	.string	""
        /*0030*/ 	.string	"ptxas"
        /*0030*/ 	.string	"Cuda compilation tools, release 13.0, V13.0.88"
        /*0030*/ 	.string	"Build cuda_13.0.r13.0/compiler.36424714_0"
        /*0030*/ 	.string	"-arch sm_100 -m 64 "



//--------------------- .note.nv.cuinfo           --------------------------
	.section	.note.nv.cuinfo,"",@"SHT_NOTE"
	.sectionflags	@"SHF_NOTE_NV_CUINFO"
        /*0018*/ 	.short	0x0002
        /*001a*/ 	.short	0x0064
        /*001c*/ 	.short	0x0082
	.zero		2


//--------------------- .nv.info                  --------------------------
	.section	.nv.info,"",@"SHT_CUDA_INFO"
	.align	4


	//----- nvinfo : EIATTR_REGCOUNT
	.align		4
        /*0000*/ 	.byte	0x04, 0x2f
        /*0002*/ 	.short	(.L_1 - .L_0)
	.align		4
.L_0:
        /*0004*/ 	.word	index@(_Z3CDFPjS_)
        /*0008*/ 	.word	0x0000000f


	//----- nvinfo : EIATTR_FRAME_SIZE
	.align		4
.L_1:
        /*000c*/ 	.byte	0x04, 0x11
        /*000e*/ 	.short	(.L_3 - .L_2)
	.align		4
.L_2:
        /*0010*/ 	.word	index@(_Z3CDFPjS_)
        /*0014*/ 	.word	0x00000000


	//----- nvinfo : EIATTR_REGCOUNT
	.align		4
.L_3:
        /*0018*/ 	.byte	0x04, 0x2f
        /*001a*/ 	.short	(.L_5 - .L_4)
	.align		4
.L_4:
        /*001c*/ 	.word	index@(_Z9histogramPjS_l)
        /*0020*/ 	.word	0x0000000a


	//----- nvinfo : EIATTR_FRAME_SIZE
	.align		4
.L_5:
        /*0024*/ 	.byte	0x04, 0x11
        /*0026*/ 	.short	(.L_7 - .L_6)
	.align		4
.L_6:
        /*0028*/ 	.word	index@(_Z9histogramPjS_l)
        /*002c*/ 	.word	0x00000000


	//----- nvinfo : EIATTR_REGCOUNT
	.align		4
.L_7:
        /*0030*/ 	.byte	0x04, 0x2f
        /*0032*/ 	.short	(.L_9 - .L_8)
	.align		4
.L_8:
        /*0034*/ 	.word	index@(_Z22histogram_equalizationPjS_S_il)
        /*0038*/ 	.word	0x00000010


	//----- nvinfo : EIATTR_FRAME_SIZE
	.align		4
.L_9:
        /*003c*/ 	.byte	0x04, 0x11
        /*003e*/ 	.short	(.L_11 - .L_10)
	.align		4
.L_10:
        /*0040*/ 	.word	index@($__internal_0_$__cuda_sm3x_div_rn_noftz_f32_slowpath)
        /*0044*/ 	.word	0x00000000


	//----- nvinfo : EIATTR_FRAME_SIZE
	.align		4
.L_11:
        /*0048*/ 	.byte	0x04, 0x11
        /*004a*/ 	.short	(.L_13 - .L_12)
	.align		4
.L_12:
        /*004c*/ 	.word	index@(_Z22histogram_equalizationPjS_S_il)
        /*0050*/ 	.word	0x00000000


	//----- nvinfo : EIATTR_REGCOUNT
	.align		4
.L_13:
        /*0054*/ 	.byte	0x04, 0x2f
        /*0056*/ 	.short	(.L_15 - .L_14)
	.align		4
.L_14:
        /*0058*/ 	.word	index@(_Z18image_equalizationPjS_S_i)
        /*005c*/ 	.word	0x0000000e


	//----- nvinfo : EIATTR_FRAME_SIZE
	.align		4
.L_15:
        /*0060*/ 	.byte	0x04, 0x11
        /*0062*/ 	.short	(.L_17 - .L_16)
	.align		4
.L_16:
        /*0064*/ 	.word	index@(_Z18image_equalizationPjS_S_i)
        /*0068*/ 	.word	0x00000000


	//----- nvinfo : EIATTR_MIN_STACK_SIZE
	.align		4
.L_17:
        /*006c*/ 	.byte	0x04, 0x12
        /*006e*/ 	.short	(.L_19 - .L_18)
	.align		4
.L_18:
        /*0070*/ 	.word	index@(_Z18image_equalizationPjS_S_i)
        /*0074*/ 	.word	0x00000000


	//----- nvinfo : EIATTR_MIN_STACK_SIZE
	.align		4
.L_19:
        /*0078*/ 	.byte	0x04, 0x12
        /*007a*/ 	.short	(.L_21 - .L_20)
	.align		4
.L_20:
        /*007c*/ 	.word	index@(_Z22histogram_equalizationPjS_S_il)
        /*0080*/ 	.word	0x00000000


	//----- nvinfo : EIATTR_MIN_STACK_SIZE
	.align		4
.L_21:
        /*0084*/ 	.byte	0x04, 0x12
        /*0086*/ 	.short	(.L_23 - .L_22)
	.align		4
.L_22:
        /*0088*/ 	.word	index@(_Z9histogramPjS_l)
        /*008c*/ 	.word	0x00000000


	//----- nvinfo : EIATTR_MIN_STACK_SIZE
	.align		4
.L_23:
        /*0090*/ 	.byte	0x04, 0x12
        /*0092*/ 	.short	(.L_25 - .L_24)
	.align		4
.L_24:
        /*0094*/ 	.word	index@(_Z3CDFPjS_)
        /*0098*/ 	.word	0x00000000
.L_25:


//--------------------- .nv.compat                --------------------------
	.section	.nv.compat,"",@"SHT_CUDA_COMPAT_INFO"
	.align	4
        /*0000*/ 	.byte	0x02, 0x09, 0x00, 0x00, 0x02, 0x02, 0x01, 0x00, 0x02, 0x05, 0x05, 0x00, 0x03, 0x07, 0x01, 0x01
        /*0010*/ 	.byte	0x02, 0x03, 0x00, 0x00, 0x02, 0x06, 0x01, 0x00, 0x04, 0x0b, 0x08, 0x00, 0x01, 0x00, 0x00, 0x00
        /*0020*/ 	.byte	0x00, 0x00, 0x00, 0x00


//--------------------- .nv.info._Z18image_equalizationPjS_S_i --------------------------
	.section	.nv.info._Z18image_equalizationPjS_S_i,"",@"SHT_CUDA_INFO"
	.sectionflags	@""
	.align	4


	//----- nvinfo : EIATTR_CUDA_API_VERSION
	.align		4
        /*0000*/ 	.byte	0x04, 0x37
        /*0002*/ 	.short	(.L_27 - .L_26)
.L_26:
        /*0004*/ 	.word	0x00000082


	//----- nvinfo : EIATTR_KPARAM_INFO
	.align		4
.L_27:
        /*0008*/ 	.byte	0x04, 0x17
        /*000a*/ 	.short	(.L_29 - .L_28)
.L_28:
        /*000c*/ 	.word	0x00000000
        /*0010*/ 	.short	0x0003
        /*0012*/ 	.short	0x0018
        /*0014*/ 	.byte	0x00, 0xf0, 0x11, 0x00


	//----- nvinfo : EIATTR_KPARAM_INFO
	.align		4
.L_29:
        /*0018*/ 	.byte	0x04, 0x17
        /*001a*/ 	.short	(.L_31 - .L_30)
.L_30:
        /*001c*/ 	.word	0x00000000
        /*0020*/ 	.short	0x0002
        /*0022*/ 	.short	0x0010
        /*0024*/ 	.byte	0x00, 0xf5, 0x21, 0x00


	//----- nvinfo : EIATTR_KPARAM_INFO
	.align		4
.L_31:
        /*0028*/ 	.byte	0x04, 0x17
        /*002a*/ 	.short	(.L_33 - .L_32)
.L_32:
        /*002c*/ 	.word	0x00000000
        /*0030*/ 	.short	0x0001
        /*0032*/ 	.short	0x0008
        /*0034*/ 	.byte	0x00, 0xf5, 0x21, 0x00


	//----- nvinfo : EIATTR_KPARAM_INFO
	.align		4
.L_33:
        /*0038*/ 	.byte	0x04, 0x17
        /*003a*/ 	.short	(.L_35 - .L_34)
.L_34:
        /*003c*/ 	.word	0x00000000
        /*0040*/ 	.short	0x0000
        /*0042*/ 	.short	0x0000
        /*0044*/ 	.byte	0x00, 0xf5, 0x21, 0x00


	//----- nvinfo : EIATTR_SPARSE_MMA_MASK
	.align		4
.L_35:
        /*0048*/ 	.byte	0x03, 0x50
        /*004a*/ 	.short	0x0000


	//----- nvinfo : EIATTR_MAXREG_COUNT
	.align		4
        /*004c*/ 	.byte	0x03, 0x1b
        /*004e*/ 	.short	0x00ff


	//----- nvinfo : EIATTR_MERCURY_ISA_VERSION
	.align		4
        /*0050*/ 	.byte	0x03, 0x5f
        /*0052*/ 	.short	0x0101


	//----- nvinfo : EIATTR_VRC_CTA_INIT_COUNT
	.align		4
        /*0054*/ 	.byte	0x02, 0x4a
	.zero		1
	.zero		1


	//----- nvinfo : EIATTR_EXIT_INSTR_OFFSETS
	.align		4
        /*0058*/ 	.byte	0x04, 0x1c
        /*005a*/ 	.short	(.L_37 - .L_36)


	//   ....[0]....
.L_36:
        /*005c*/ 	.word	0x00000070


	//   ....[1]....
        /*0060*/ 	.word	0x00000140


	//   ....[2]....
        /*0064*/ 	.word	0x00000180


	//----- nvinfo : EIATTR_CBANK_PARAM_SIZE
	.align		4
.L_37:
        /*0068*/ 	.byte	0x03, 0x19
        /*006a*/ 	.short	0x001c


	//----- nvinfo : EIATTR_PARAM_CBANK
	.align		4
        /*006c*/ 	.byte	0x04, 0x0a
        /*006e*/ 	.short	(.L_39 - .L_38)
	.align		4
.L_38:
        /*0070*/ 	.word	index@(.nv.constant0._Z18image_equalizationPjS_S_i)
        /*0074*/ 	.short	0x0380
        /*0076*/ 	.short	0x001c


	//----- nvinfo : EIATTR_SW_WAR
	.align		4
.L_39:
        /*0078*/ 	.byte	0x04, 0x36
        /*007a*/ 	.short	(.L_41 - .L_40)
.L_40:
        /*007c*/ 	.word	0x00000008
.L_41:


//--------------------- .nv.info._Z22histogram_equalizationPjS_S_il --------------------------
	.section	.nv.info._Z22histogram_equalizationPjS_S_il,"",@"SHT_CUDA_INFO"
	.sectionflags	@""
	.align	4


	//----- nvinfo : EIATTR_CUDA_API_VERSION
	.align		4
        /*0000*/ 	.byte	0x04, 0x37
        /*0002*/ 	.short	(.L_43 - .L_42)
.L_42:
        /*0004*/ 	.word	0x00000082


	//----- nvinfo : EIATTR_KPARAM_INFO
	.align		4
.L_43:
        /*0008*/ 	.byte	0x04, 0x17
        /*000a*/ 	.short	(.L_45 - .L_44)
.L_44:
        /*000c*/ 	.word	0x00000000
        /*0010*/ 	.short	0x0004
        /*0012*/ 	.short	0x0020
        /*0014*/ 	.byte	0x00, 0xf0, 0x21, 0x00


	//----- nvinfo : EIATTR_KPARAM_INFO
	.align		4
.L_45:
        /*0018*/ 	.byte	0x04, 0x17
        /*001a*/ 	.short	(.L_47 - .L_46)
.L_46:
        /*001c*/ 	.word	0x00000000
        /*0020*/ 	.short	0x0003
        /*0022*/ 	.short	0x0018
        /*0024*/ 	.byte	0x00, 0xf0, 0x11, 0x00


	//----- nvinfo : EIATTR_KPARAM_INFO
	.align		4
.L_47:
        /*0028*/ 	.byte	0x04, 0x17
        /*002a*/ 	.short	(.L_49 - .L_48)
.L_48:
        /*002c*/ 	.word	0x00000000
        /*0030*/ 	.short	0x0002
        /*0032*/ 	.short	0x0010
        /*0034*/ 	.byte	0x00, 0xf5, 0x21, 0x00


	//----- nvinfo : EIATTR_KPARAM_INFO
	.align		4
.L_49:
        /*0038*/ 	.byte	0x04, 0x17
        /*003a*/ 	.short	(.L_51 - .L_50)
.L_50:
        /*003c*/ 	.word	0x00000000
        /*0040*/ 	.short	0x0001
        /*0042*/ 	.short	0x0008
        /*0044*/ 	.byte	0x00, 0xf5, 0x21, 0x00


	//----- nvinfo : EIATTR_KPARAM_INFO
	.align		4
.L_51:
        /*0048*/ 	.byte	0x04, 0x17
        /*004a*/ 	.short	(.L_53 - .L_52)
.L_52:
        /*004c*/ 	.word	0x00000000
        /*0050*/ 	.short	0x0000
        /*0052*/ 	.short	0x0000
        /*0054*/ 	.byte	0x00, 0xf5, 0x21, 0x00


	//----- nvinfo : EIATTR_SPARSE_MMA_MASK
	.align		4
.L_53:
        /*0058*/ 	.byte	0x03, 0x50
        /*005a*/ 	.short	0x0000


	//----- nvinfo : EIATTR_MAXREG_COUNT
	.align		4
        /*005c*/ 	.byte	0x03, 0x1b
        /*005e*/ 	.short	0x00ff


	//----- nvinfo : EIATTR_MERCURY_ISA_VERSION
	.align		4
        /*0060*/ 	.byte	0x03, 0x5f
        /*0062*/ 	.short	0x0101


	//----- nvinfo : EIATTR_VRC_CTA_INIT_COUNT
	.align		4
        /*0064*/ 	.byte	0x02, 0x4a
	.zero		1
	.zero		1


	//----- nvinfo : EIATTR_EXIT_INSTR_OFFSETS
	.align		4
        /*0068*/ 	.byte	0x04, 0x1c
        /*006a*/ 	.short	(.L_55 - .L_54)


	//   ....[0]....
.L_54:
        /*006c*/ 	.word	0x00000060


	//   ....[1]....
        /*0070*/ 	.word	0x000002f0


	//----- nvinfo : EIATTR_CRS_STACK_SIZE
	.align		4
.L_55:
        /*0074*/ 	.byte	0x04, 0x1e
        /*0076*/ 	.short	(.L_57 - .L_56)
.L_56:
        /*0078*/ 	.word	0x00000000


	//----- nvinfo : EIATTR_CBANK_PARAM_SIZE
	.align		4
.L_57:
        /*007c*/ 	.byte	0x03, 0x19
        /*007e*/ 	.short	0x0028


	//----- nvinfo : EIATTR_PARAM_CBANK
	.align		4
        /*0080*/ 	.byte	0x04, 0x0a
        /*0082*/ 	.short	(.L_59 - .L_58)
	.align		4
.L_58:
        /*0084*/ 	.word	index@(.nv.constant0._Z22histogram_equalizationPjS_S_il)
        /*0088*/ 	.short	0x0380
        /*008a*/ 	.short	0x0028


	//----- nvinfo : EIATTR_SW_WAR
	.align		4
.L_59:
        /*008c*/ 	.byte	0x04, 0x36
        /*008e*/ 	.short	(.L_61 - .L_60)
.L_60:
        /*0090*/ 	.word	0x00000008
.L_61:


//--------------------- .nv.info._Z9histogramPjS_l --------------------------
	.section	.nv.info._Z9histogramPjS_l,"",@"SHT_CUDA_INFO"
	.sectionflags	@""
	.align	4


	//----- nvinfo : EIATTR_CUDA_API_VERSION
	.align		4
        /*0000*/ 	.byte	0x04, 0x37
        /*0002*/ 	.short	(.L_63 - .L_62)
.L_62:
        /*0004*/ 	.word	0x00000082


	//----- nvinfo : EIATTR_KPARAM_INFO
	.align		4
.L_63:
        /*0008*/ 	.byte	0x04, 0x17
        /*000a*/ 	.short	(.L_65 - .L_64)
.L_64:
        /*000c*/ 	.word	0x00000000
        /*0010*/ 	.short	0x0002
        /*0012*/ 	.short	0x0010
        /*0014*/ 	.byte	0x00, 0xf0, 0x21, 0x00


	//----- nvinfo : EIATTR_KPARAM_INFO
	.align		4
.L_65:
        /*0018*/ 	.byte	0x04, 0x17
        /*001a*/ 	.short	(.L_67 - .L_66)
.L_66:
        /*001c*/ 	.word	0x00000000
        /*0020*/ 	.short	0x0001
        /*0022*/ 	.short	0x0008
        /*0024*/ 	.byte	0x00, 0xf5, 0x21, 0x00


	//----- nvinfo : EIATTR_KPARAM_INFO
	.align		4
.L_67:
        /*0028*/ 	.byte	0x04, 0x17
        /*002a*/ 	.short	(.L_69 - .L_68)
.L_68:
        /*002c*/ 	.word	0x00000000
        /*0030*/ 	.short	0x0000
        /*0032*/ 	.short	0x0000
        /*0034*/ 	.byte	0x00, 0xf5, 0x21, 0x00


	//----- nvinfo : EIATTR_SPARSE_MMA_MASK
	.align		4
.L_69:
        /*0038*/ 	.byte	0x03, 0x50
        /*003a*/ 	.short	0x0000


	//----- nvinfo : EIATTR_MAXREG_COUNT
	.align		4
        /*003c*/ 	.byte	0x03, 0x1b
        /*003e*/ 	.short	0x00ff


	//----- nvinfo : EIATTR_NUM_BARRIERS
	.align		4
        /*0040*/ 	.byte	0x02, 0x4c
        /*0042*/ 	.byte	0x01
	.zero		1


	//----- nvinfo : EIATTR_MERCURY_ISA_VERSION
	.align		4
        /*0044*/ 	.byte	0x03, 0x5f
        /*0046*/ 	.short	0x0101


	//----- nvinfo : EIATTR_VRC_CTA_INIT_COUNT
	.align		4
        /*0048*/ 	.byte	0x02, 0x4a
	.zero		1
	.zero		1


	//----- nvinfo : EIATTR_EXIT_INSTR_OFFSETS
	.align		4
        /*004c*/ 	.byte	0x04, 0x1c
        /*004e*/ 	.short	(.L_71 - .L_70)


	//   ....[0]....
.L_70:
        /*0050*/ 	.word	0x000001b0


	//   ....[1]....
        /*0054*/ 	.word	0x00000200


	//----- nvinfo : EIATTR_CRS_STACK_SIZE
	.align		4
.L_71:
        /*0058*/ 	.byte	0x04, 0x1e
        /*005a*/ 	.short	(.L_73 - .L_72)
.L_72:
        /*005c*/ 	.word	0x00000000


	//----- nvinfo : EIATTR_CBANK_PARAM_SIZE
	.align		4
.L_73:
        /*0060*/ 	.byte	0x03, 0x19
        /*0062*/ 	.short	0x0018


	//----- nvinfo : EIATTR_PARAM_CBANK
	.align		4
        /*0064*/ 	.byte	0x04, 0x0a
        /*0066*/ 	.short	(.L_75 - .L_74)
	.align		4
.L_74:
        /*0068*/ 	.word	index@(.nv.constant0._Z9histogramPjS_l)
        /*006c*/ 	.short	0x0380
        /*006e*/ 	.short	0x0018


	//----- nvinfo : EIATTR_SW_WAR
	.align		4
.L_75:
        /*0070*/ 	.byte	0x04, 0x36
        /*0072*/ 	.short	(.L_77 - .L_76)
.L_76:
        /*0074*/ 	.word	0x00000008
.L_77:


//--------------------- .nv.info._Z3CDFPjS_       --------------------------
	.section	.nv.info._Z3CDFPjS_,"",@"SHT_CUDA_INFO"
	.sectionflags	@""
	.align	4


	//----- nvinfo : EIATTR_CUDA_API_VERSION
	.align		4
        /*0000*/ 	.byte	0x04, 0x37
        /*0002*/ 	.short	(.L_79 - .L_78)
.L_78:
        /*0004*/ 	.word	0x00000082


	//----- nvinfo : EIATTR_KPARAM_INFO
	.align		4
.L_79:
        /*0008*/ 	.byte	0x04, 0x17
        /*000a*/ 	.short	(.L_81 - .L_80)
.L_80:
        /*000c*/ 	.word	0x00000000
        /*0010*/ 	.short	0x0001
        /*0012*/ 	.short	0x0008
        /*0014*/ 	.byte	0x00, 0xf5, 0x21, 0x00


	//----- nvinfo : EIATTR_KPARAM_INFO
	.align		4
.L_81:
        /*0018*/ 	.byte	0x04, 0x17
        /*001a*/ 	.short	(.L_83 - .L_82)
.L_82:
        /*001c*/ 	.word	0x00000000
        /*0020*/ 	.short	0x0000
        /*0022*/ 	.short	0x0000
        /*0024*/ 	.byte	0x00, 0xf5, 0x21, 0x00


	//----- nvinfo : EIATTR_SPARSE_MMA_MASK
	.align		4
.L_83:
        /*0028*/ 	.byte	0x03, 0x50
        /*002a*/ 	.short	0x0000


	//----- nvinfo : EIATTR_MAXREG_COUNT
	.align		4
        /*002c*/ 	.byte	0x03, 0x1b
        /*002e*/ 	.short	0x00ff


	//----- nvinfo : EIATTR_NUM_BARRIERS
	.align		4
        /*0030*/ 	.byte	0x02, 0x4c
        /*0032*/ 	.byte	0x01
	.zero		1


	//----- nvinfo : EIATTR_MERCURY_ISA_VERSION
	.align		4
        /*0034*/ 	.byte	0x03, 0x5f
        /*0036*/ 	.short	0x0101


	//----- nvinfo : EIATTR_VRC_CTA_INIT_COUNT
	.align		4
        /*0038*/ 	.byte	0x02, 0x4a
	.zero		1
	.zero		1


	//----- nvinfo : EIATTR_EXIT_INSTR_OFFSETS
	.align		4
        /*003c*/ 	.byte	0x04, 0x1c
        /*003e*/ 	.short	(.L_85 - .L_84)


	//   ....[0]....
.L_84:
        /*0040*/ 	.word	0x00000770


	//   ....[1]....
        /*0044*/ 	.word	0x000007c0


	//----- nvinfo : EIATTR_CBANK_PARAM_SIZE
	.align		4
.L_85:
        /*0048*/ 	.byte	0x03, 0x19
        /*004a*/ 	.short	0x0010


	//----- nvinfo : EIATTR_PARAM_CBANK
	.align		4
        /*004c*/ 	.byte	0x04, 0x0a
        /*004e*/ 	.short	(.L_87 - .L_86)
	.align		4
.L_86:
        /*0050*/ 	.word	index@(.nv.constant0._Z3CDFPjS_)
        /*0054*/ 	.short	0x0380
        /*0056*/ 	.short	0x0010


	//----- nvinfo : EIATTR_SW_WAR
	.align		4
.L_87:
        /*0058*/ 	.byte	0x04, 0x36
        /*005a*/ 	.short	(.L_89 - .L_88)
.L_88:
        /*005c*/ 	.word	0x00000008
.L_89:


//--------------------- .nv.callgraph             --------------------------
	.section	.nv.callgraph,"",@"SHT_CUDA_CALLGRAPH"
	.align	4
	.sectionentsize	8
	.align		4
        /*0000*/ 	.word	0x00000000
	.align		4
        /*0004*/ 	.word	0xffffffff
	.align		4
        /*0008*/ 	.word	0x00000000
	.align		4
        /*000c*/ 	.word	0xfffffffe
	.align		4
        /*0010*/ 	.word	0x00000000
	.align		4
        /*0014*/ 	.word	0xfffffffd
	.align		4
        /*0018*/ 	.word	0x00000000
	.align		4
        /*001c*/ 	.word	0xfffffffc


//--------------------- .text._Z18image_equalizationPjS_S_i --------------------------
	.section	.text._Z18image_equalizationPjS_S_i,"ax",@progbits
	.align	128
        .global         _Z18image_equalizationPjS_S_i
        .type           _Z18image_equalizationPjS_S_i,@function
        .size           _Z18image_equalizationPjS_S_i,(.L_x_20 - _Z18image_equalizationPjS_S_i)
        .other          _Z18image_equalizationPjS_S_i,@"STO_CUDA_ENTRY STV_DEFAULT"
_Z18image_equalizationPjS_S_i:
.text._Z18image_equalizationPjS_S_i:
[----:B------:R-:W-:Y:S01]  /*0000*/  LDC R1, c[0x0][0x37c] ;  /* 0x0000df00ff017b82 */ /* 0x000fe20000000800 */
[----:B------:R-:W0:Y:S07]  /*0010*/  S2R R9, SR_TID.X ;  /* 0x0000000000097919 */ /* 0x000e2e0000002100 */
[----:B------:R-:W0:Y:S01]  /*0020*/  S2UR UR4, SR_CTAID.X ;  /* 0x00000000000479c3 */ /* 0x000e220000002500 */
[----:B------:R-:W1:Y:S07]  /*0030*/  LDCU UR5, c[0x0][0x398] ;  /* 0x00007300ff0577ac */ /* 0x000e6e0008000800 */
[----:B------:R-:W0:Y:S02]  /*0040*/  LDC R0, c[0x0][0x360] ;  /* 0x0000d800ff007b82 */ /* 0x000e240000000800 */
[----:B0-----:R-:W-:-:S05]  /*0050*/  IMAD R9, R0, UR4, R9 ;  /* 0x0000000400097c24 */ /* 0x001fca000f8e0209 */
[----:B-1----:R-:W-:-:S13]  /*0060*/  ISETP.GE.AND P0, PT, R9, UR5, PT ;  /* 0x0000000509007c0c */ /* 0x002fda000bf06270 */
[----:B------:R-:W-:Y:S05]  /*0070*/  @P0 EXIT ;  /* 0x000000000000094d */ /* 0x000fea0003800000 */
[----:B------:R-:W0:Y:S01]  /*0080*/  LDC.64 R2, c[0x0][0x380] ;  /* 0x0000e000ff027b82 */ /* 0x000e220000000a00 */
[----:B------:R-:W1:Y:S07]  /*0090*/  LDCU.64 UR4, c[0x0][0x358] ;  /* 0x00006b00ff0477ac */ /* 0x000e6e0008000a00 */
[----:B------:R-:W2:Y:S01]  /*00a0*/  LDC.64 R4, c[0x0][0x390] ;  /* 0x0000e400ff047b82 */ /* 0x000ea20000000a00 */
[----:B0-----:R-:W-:-:S06]  /*00b0*/  IMAD.WIDE R2, R9, 0x4, R2 ;  /* 0x0000000409027825 */ /* 0x001fcc00078e0202 */
[----:B-1----:R-:W2:Y:S02]  /*00c0*/  LDG.E R3, desc[UR4][R2.64] ;  /* 0x0000000402037981 */ /* 0x002ea4000c1e1900 */
[----:B--2---:R-:W-:-:S06]  /*00d0*/  IMAD.WIDE.U32 R4, R3, 0x4, R4 ;  /* 0x0000000403047825 */ /* 0x004fcc00078e0004 */
[----:B------:R-:W2:Y:S02]  /*00e0*/  LDG.E R5, desc[UR4][R4.64] ;  /* 0x0000000404057981 */ /* 0x000ea4000c1e1900 */
[----:B--2---:R-:W-:-:S13]  /*00f0*/  ISETP.GE.U32.AND P0, PT, R5, 0x100, PT ;  /* 0x000001000500780c */ /* 0x004fda0003f06070 */
[----:B------:R-:W0:Y:S01]  /*0100*/  @P0 LDC.64 R6, c[0x0][0x388] ;  /* 0x0000e200ff060b82 */ /* 0x000e220000000a00 */
[----:B------:R-:W-:Y:S01]  /*0110*/  @P0 MOV R11, 0xff ;  /* 0x000000ff000b0802 */ /* 0x000fe20000000f00 */
[----:B0-----:R-:W-:-:S05]  /*0120*/  @P0 IMAD.WIDE R6, R9, 0x4, R6 ;  /* 0x0000000409060825 */ /* 0x001fca00078e0206 */
[----:B------:R0:W-:Y:S01]  /*0130*/  @P0 STG.E desc[UR4][R6.64], R11 ;  /* 0x0000000b06000986 */ /* 0x0001e2000c101904 */
[----:B------:R-:W-:Y:S05]  /*0140*/  @P0 EXIT ;  /* 0x000000000000094d */ /* 0x000fea0003800000 */
[----:B------:R-:W1:Y:S02]  /*0150*/  LDC.64 R2, c[0x0][0x388] ;  /* 0x0000e200ff027b82 */ /* 0x000e640000000a00 */
[----:B-1----:R-:W-:-:S05]  /*0160*/  IMAD.WIDE R2, R9, 0x4, R2 ;  /* 0x0000000409027825 */ /* 0x002fca00078e0202 */
[----:B------:R-:W-:Y:S01]  /*0170*/  STG.E desc[UR4][R2.64], R5 ;  /* 0x0000000502007986 */ /* 0x000fe2000c101904 */
[----:B------:R-:W-:Y:S05]  /*0180*/  EXIT ;  /* 0x000000000000794d */ /* 0x000fea0003800000 */
.L_x_0:
[----:B------:R-:W-:-:S00]  /*0190*/  BRA `(.L_x_0) ;  /* 0xfffffffc00fc7947 */ /* 0x000fc0000383ffff */
[----:B------:R-:W-:-:S00]  /*01a0*/  NOP ;  /* 0x0000000000007918 */ /* 0x000fc00000000000 */
        /* <DEDUP_REMOVED lines=13> */
.L_x_20:


//--------------------- .text._Z22histogram_equalizationPjS_S_il --------------------------
	.section	.text._Z22histogram_equalizationPjS_S_il,"ax",@progbits
	.align	128
        .global         _Z22histogram_equalizationPjS_S_il
        .type           _Z22histogram_equalizationPjS_S_il,@function
        .size           _Z22histogram_equalizationPjS_S_il,(.L_x_19 - _Z22histogram_equalizationPjS_S_il)
        .other          _Z22histogram_equalizationPjS_S_il,@"STO_CUDA_ENTRY STV_DEFAULT"
_Z22histogram_equalizationPjS_S_il:
.text._Z22histogram_equalizationPjS_S_il:
[----:B------:R-:W-:Y:S01]  /*0000*/  LDC R1, c[0x0][0x37c] ;  /* 0x0000df00ff017b82 */ /* 0x000fe20000000800 */
[----:B------:R-:W0:Y:S07]  /*0010*/  S2R R2, SR_TID.X ;  /* 0x0000000000027919 */ /* 0x000e2e0000002100 */
[----:B------:R-:W0:Y:S08]  /*0020*/  S2UR UR4, SR_CTAID.X ;  /* 0x00000000000479c3 */ /* 0x000e300000002500 */
[----:B------:R-:W0:Y:S02]  /*0030*/  LDC R3, c[0x0][0x360] ;  /* 0x0000d800ff037b82 */ /* 0x000e240000000800 */
[----:B0-----:R-:W-:-:S05]  /*0040*/  IMAD R2, R3, UR4, R2 ;  /* 0x0000000403027c24 */ /* 0x001fca000f8e0202 */
[----:B------:R-:W-:-:S13]  /*0050*/  ISETP.GT.AND P0, PT, R2, 0xff, PT ;  /* 0x000000ff0200780c */ /* 0x000fda0003f04270 */
[----:B------:R-:W-:Y:S05]  /*0060*/  @P0 EXIT ;  /* 0x000000000000094d */ /* 0x000fea0003800000 */
[----:B------:R-:W0:Y:S01]  /*0070*/  LDC.64 R4, c[0x0][0x390] ;  /* 0x0000e400ff047b82 */ /* 0x000e220000000a00 */
[----:B------:R-:W1:Y:S01]  /*0080*/  LDCU.64 UR6, c[0x0][0x358] ;  /* 0x00006b00ff0677ac */ /* 0x000e620008000a00 */
[----:B------:R-:W2:Y:S01]  /*0090*/  LDCU UR9, c[0x0][0x398] ;  /* 0x00007300ff0977ac */ /* 0x000ea20008000800 */
[----:B------:R-:W3:Y:S01]  /*00a0*/  LDCU.64 UR4, c[0x0][0x3a0] ;  /* 0x00007400ff0477ac */ /* 0x000ee20008000a00 */
[----:B0-----:R-:W-:-:S06]  /*00b0*/  IMAD.WIDE R4, R2, 0x4, R4 ;  /* 0x0000000402047825 */ /* 0x001fcc00078e0204 */
[----:B-1----:R-:W4:Y:S01]  /*00c0*/  LDG.E R4, desc[UR6][R4.64] ;  /* 0x0000000604047981 */ /* 0x002f22000c1e1900 */
[----:B--2---:R-:W-:Y:S02]  /*00d0*/  USHF.R.S32.HI UR8, URZ, 0x1f, UR9 ;  /* 0x0000001fff087899 */ /* 0x004fe40008011409 */
[----:B------:R-:W-:Y:S01]  /*00e0*/  I2FP.F32.S32 R3, UR9 ;  /* 0x0000000900037c45 */ /* 0x000fe20008201400 */
[----:B---3--:R-:W-:Y:S01]  /*00f0*/  UIADD3 UR4, UP0, UPT, -UR9, UR4, URZ ;  /* 0x0000000409047290 */ /* 0x008fe2000ff1e1ff */
[----:B------:R-:W-:Y:S03]  /*0100*/  BSSY.RECONVERGENT B0, `(.L_x_1) ;  /* 0x0000010000007945 */ /* 0x000fe60003800200 */
[----:B------:R-:W-:-:S09]  /*0110*/  UIADD3.X UR5, UPT, UPT, ~UR8, UR5, URZ, UP0, !UPT ;  /* 0x0000000508057290 */ /* 0x000fd200087fe5ff */
[----:B------:R-:W0:Y:S08]  /*0120*/  I2F.S64 R7, UR4 ;  /* 0x0000000400077d12 */ /* 0x000e300008301400 */
[----:B0-----:R-:W0:Y:S02]  /*0130*/  MUFU.RCP R6, R7 ;  /* 0x0000000700067308 */ /* 0x001e240000001000 */
[----:B0-----:R-:W-:-:S04]  /*0140*/  FFMA R9, -R7, R6, 1 ;  /* 0x3f80000007097423 */ /* 0x001fc80000000106 */
[----:B------:R-:W-:Y:S01]  /*0150*/  FFMA R9, R6, R9, R6 ;  /* 0x0000000906097223 */ /* 0x000fe20000000006 */
[----:B----4-:R-:W-:-:S05]  /*0160*/  I2FP.F32.U32 R0, R4 ;  /* 0x0000000400007245 */ /* 0x010fca0000201000 */
[----:B------:R-:W-:-:S04]  /*0170*/  FADD R0, R0, -R3 ;  /* 0x8000000300007221 */ /* 0x000fc80000000000 */
[----:B------:R-:W0:Y:S01]  /*0180*/  FCHK P0, R0, R7 ;  /* 0x0000000700007302 */ /* 0x000e220000000000 */
[----:B------:R-:W-:-:S04]  /*0190*/  FFMA R4, R0, R9, RZ ;  /* 0x0000000900047223 */ /* 0x000fc800000000ff */
[----:B------:R-:W-:-:S04]  /*01a0*/  FFMA R3, -R7, R4, R0 ;  /* 0x0000000407037223 */ /* 0x000fc80000000100 */
[----:B------:R-:W-:Y:S01]  /*01b0*/  FFMA R3, R9, R3, R4 ;  /* 0x0000000309037223 */ /* 0x000fe20000000004 */
[----:B0-----:R-:W-:Y:S06]  /*01c0*/  @!P0 BRA `(.L_x_2) ;  /* 0x00000000000c8947 */ /* 0x001fec0003800000 */
[----:B------:R-:W-:-:S07]  /*01d0*/  MOV R4, 0x1f0 ;  /* 0x000001f000047802 */ /* 0x000fce0000000f00 */
[----:B------:R-:W-:Y:S05]  /*01e0*/  CALL.REL.NOINC `($__internal_0_$__cuda_sm3x_div_rn_noftz_f32_slowpath) ;  /* 0x0000000000447944 */ /* 0x000fea0003c00000 */
[----:B------:R-:W-:-:S07]  /*01f0*/  IMAD.MOV.U32 R3, RZ, RZ, R0 ;  /* 0x000000ffff037224 */ /* 0x000fce00078e0000 */
.L_x_2:
[----:B------:R-:W-:Y:S05]  /*0200*/  BSYNC.RECONVERGENT B0 ;  /* 0x0000000000007941 */ /* 0x000fea0003800200 */
.L_x_1:
[----:B------:R-:W-:Y:S01]  /*0210*/  FMUL R0, R3, 255 ;  /* 0x437f000003007820 */ /* 0x000fe20000400000 */
[----:B------:R-:W0:Y:S03]  /*0220*/  LDC.64 R10, c[0x0][0x388] ;  /* 0x0000e200ff0a7b82 */ /* 0x000e260000000a00 */
[----:B------:R-:W1:Y:S08]  /*0230*/  F2I.TRUNC.NTZ R12, R0 ;  /* 0x00000000000c7305 */ /* 0x000e70000020f100 */
[----:B------:R-:W-:Y:S01]  /*0240*/  F2F.F64.F32 R6, R0 ;  /* 0x0000000000067310 */ /* 0x000fe20000201800 */
[----:B-1----:R-:W-:-:S07]  /*0250*/  VIADD R8, R12, 0x1 ;  /* 0x000000010c087836 */ /* 0x002fce0000000000 */
[----:B------:R-:W1:Y:S01]  /*0260*/  I2F.F64 R4, R12 ;  /* 0x0000000c00047312 */ /* 0x000e620000201c00 */
[----:B0-----:R-:W-:-:S07]  /*0270*/  IMAD.WIDE R2, R2, 0x4, R10 ;  /* 0x0000000402027825 */ /* 0x001fce00078e020a */
[----:B------:R-:W0:Y:S01]  /*0280*/  I2F.F64 R8, R8 ;  /* 0x0000000800087312 */ /* 0x000e220000201c00 */
[----:B-1----:R-:W-:-:S08]  /*0290*/  DADD R4, R4, 0.5 ;  /* 0x3fe0000004047429 */ /* 0x002fd00000000000 */
[----:B------:R-:W-:-:S06]  /*02a0*/  DSETP.GEU.AND P0, PT, R4, R6, PT ;  /* 0x000000060400722a */ /* 0x000fcc0003f0e000 */
[----:B0-----:R-:W-:Y:S02]  /*02b0*/  FSEL R5, R9, R5, !P0 ;  /* 0x0000000509057208 */ /* 0x001fe40004000000 */
[----:B------:R-:W-:-:S04]  /*02c0*/  FSEL R4, R8, R4, !P0 ;  /* 0x0000000408047208 */ /* 0x000fc80004000000 */
[----:B------:R-:W0:Y:S02]  /*02d0*/  F2I.F64.TRUNC R5, R4 ;  /* 0x0000000400057311 */ /* 0x000e24000030d100 */
[----:B0-----:R-:W-:Y:S01]  /*02e0*/  STG.E desc[UR6][R2.64], R5 ;  /* 0x0000000502007986 */ /* 0x001fe2000c101906 */
[----:B------:R-:W-:Y:S05]  /*02f0*/  EXIT ;  /* 0x000000000000794d */ /* 0x000fea0003800000 */
        .weak           $__internal_0_$__cuda_sm3x_div_rn_noftz_f32_slowpath
        .type           $__internal_0_$__cuda_sm3x_div_rn_noftz_f32_slowpath,@function
        .size           $__internal_0_$__cuda_sm3x_div_rn_noftz_f32_slowpath,(.L_x_19 - $__internal_0_$__cuda_sm3x_div_rn_noftz_f32_slowpath)
$__internal_0_$__cuda_sm3x_div_rn_noftz_f32_slowpath:
[----:B------:R-:W-:Y:S01]  /*0300*/  SHF.R.U32.HI R5, RZ, 0x17, R7 ;  /* 0x00000017ff057819 */ /* 0x000fe20000011607 */
[----:B------:R-:W-:Y:S01]  /*0310*/  BSSY.RECONVERGENT B1, `(.L_x_3) ;  /* 0x0000064000017945 */ /* 0x000fe20003800200 */
[--C-:B------:R-:W-:Y:S01]  /*0320*/  SHF.R.U32.HI R3, RZ, 0x17, R0.reuse ;  /* 0x00000017ff037819 */ /* 0x100fe20000011600 */
[----:B------:R-:W-:Y:S01]  /*0330*/  IMAD.MOV.U32 R8, RZ, RZ, R0 ;  /* 0x000000ffff087224 */ /* 0x000fe200078e0000 */
[----:B------:R-:W-:Y:S02]  /*0340*/  LOP3.LUT R6, R5, 0xff, RZ, 0xc0, !PT ;  /* 0x000000ff05067812 */ /* 0x000fe400078ec0ff */
[----:B------:R-:W-:-:S03]  /*0350*/  LOP3.LUT R5, R3, 0xff, RZ, 0xc0, !PT ;  /* 0x000000ff03057812 */ /* 0x000fc600078ec0ff */
[----:B------:R-:W-:Y:S02]  /*0360*/  VIADD R11, R6, 0xffffffff ;  /* 0xffffffff060b7836 */ /* 0x000fe40000000000 */
[----:B------:R-:W-:-:S03]  /*0370*/  VIADD R10, R5, 0xffffffff ;  /* 0xffffffff050a7836 */ /* 0x000fc60000000000 */
[----:B------:R-:W-:-:S04]  /*0380*/  ISETP.GT.U32.AND P0, PT, R11, 0xfd, PT ;  /* 0x000000fd0b00780c */ /* 0x000fc80003f04070 */
[----:B------:R-:W-:-:S13]  /*0390*/  ISETP.GT.U32.OR P0, PT, R10, 0xfd, P0 ;  /* 0x000000fd0a00780c */ /* 0x000fda0000704470 */
[----:B------:R-:W-:Y:S01]  /*03a0*/  @!P0 IMAD.MOV.U32 R9, RZ, RZ, RZ ;  /* 0x000000ffff098224 */ /* 0x000fe200078e00ff */
[----:B------:R-:W-:Y:S06]  /*03b0*/  @!P0 BRA `(.L_x_4) ;  /* 0x0000000000608947 */ /* 0x000fec0003800000 */
[----:B------:R-:W-:Y:S01]  /*03c0*/  FSETP.GTU.FTZ.AND P0, PT, |R0|, +INF , PT ;  /* 0x7f8000000000780b */ /* 0x000fe20003f1c200 */
[----:B------:R-:W-:Y:S01]  /*03d0*/  IMAD.MOV.U32 R3, RZ, RZ, R7 ;  /* 0x000000ffff037224 */ /* 0x000fe200078e0007 */
[----:B------:R-:W-:-:S04]  /*03e0*/  FSETP.GTU.FTZ.AND P1, PT, |R7|, +INF , PT ;  /* 0x7f8000000700780b */ /* 0x000fc80003f3c200 */
[----:B------:R-:W-:-:S13]  /*03f0*/  PLOP3.LUT P0, PT, P0, P1, PT, 0xf8, 0x8f ;  /* 0x00000000008f781c */ /* 0x000fda0000703f70 */
[----:B------:R-:W-:Y:S05]  /*0400*/  @P0 BRA `(.L_x_5) ;  /* 0x00000004004c0947 */ /* 0x000fea0003800000 */
[----:B------:R-:W-:-:S13]  /*0410*/  LOP3.LUT P0, RZ, R7, 0x7fffffff, R8, 0xc8, !PT ;  /* 0x7fffffff07ff7812 */ /* 0x000fda000780c808 */
[----:B------:R-:W-:Y:S05]  /*0420*/  @!P0 BRA `(.L_x_6) ;  /* 0x00000004003c8947 */ /* 0x000fea0003800000 */
[C---:B------:R-:W-:Y:S02]  /*0430*/  FSETP.NEU.FTZ.AND P2, PT, |R0|.reuse, +INF , PT ;  /* 0x7f8000000000780b */ /* 0x040fe40003f5d200 */
[----:B------:R-:W-:Y:S02]  /*0440*/  FSETP.NEU.FTZ.AND P1, PT, |R3|, +INF , PT ;  /* 0x7f8000000300780b */ /* 0x000fe40003f3d200 */
[----:B------:R-:W-:-:S11]  /*0450*/  FSETP.NEU.FTZ.AND P0, PT, |R0|, +INF , PT ;  /* 0x7f8000000000780b */ /* 0x000fd60003f1d200 */
[----:B------:R-:W-:Y:S05]  /*0460*/  @!P1 BRA !P2, `(.L_x_6) ;  /* 0x00000004002c9947 */ /* 0x000fea0005000000 */
[----:B------:R-:W-:-:S04]  /*0470*/  LOP3.LUT P2, RZ, R8, 0x7fffffff, RZ, 0xc0, !PT ;  /* 0x7fffffff08ff7812 */ /* 0x000fc8000784c0ff */
[----:B------:R-:W-:-:S13]  /*0480*/  PLOP3.LUT P1, PT, P1, P2, PT, 0x2f, 0xf2 ;  /* 0x0000000000f2781c */ /* 0x000fda0000f24577 */
[----:B------:R-:W-:Y:S05]  /*0490*/  @P1 BRA `(.L_x_7) ;  /* 0x0000000400181947 */ /* 0x000fea0003800000 */
[----:B------:R-:W-:-:S04]  /*04a0*/  LOP3.LUT P1, RZ, R7, 0x7fffffff, RZ, 0xc0, !PT ;  /* 0x7fffffff07ff7812 */ /* 0x000fc8000782c0ff */
[----:B------:R-:W-:-:S13]  /*04b0*/  PLOP3.LUT P0, PT, P0, P1, PT, 0x2f, 0xf2 ;  /* 0x0000000000f2781c */ /* 0x000fda0000702577 */
[----:B------:R-:W-:Y:S05]  /*04c0*/  @P0 BRA `(.L_x_8) ;  /* 0x0000000400000947 */ /* 0x000fea0003800000 */
[----:B------:R-:W-:Y:S02]  /*04d0*/  ISETP.GE.AND P0, PT, R10, RZ, PT ;  /* 0x000000ff0a00720c */ /* 0x000fe40003f06270 */
[----:B------:R-:W-:-:S11]  /*04e0*/  ISETP.GE.AND P1, PT, R11, RZ, PT ;  /* 0x000000ff0b00720c */ /* 0x000fd60003f26270 */
[----:B------:R-:W-:Y:S02]  /*04f0*/  @P0 IMAD.MOV.U32 R9, RZ, RZ, RZ ;  /* 0x000000ffff090224 */ /* 0x000fe400078e00ff */
[----:B------:R-:W-:Y:S01]  /*0500*/  @!P0 FFMA R8, R0, 1.84467440737095516160e+19, RZ ;  /* 0x5f80000000088823 */ /* 0x000fe200000000ff */
[----:B------:R-:W-:Y:S02]  /*0510*/  @!P0 IMAD.MOV.U32 R9, RZ, RZ, -0x40 ;  /* 0xffffffc0ff098424 */ /* 0x000fe400078e00ff */
[----:B------:R-:W-:Y:S02]  /*0520*/  @!P1 FFMA R7, R3, 1.84467440737095516160e+19, RZ ;  /* 0x5f80000003079823 */ /* 0x000fe400000000ff */
[----:B------:R-:W-:-:S07]  /*0530*/  @!P1 VIADD R9, R9, 0x40 ;  /* 0x0000004009099836 */ /* 0x000fce0000000000 */
.L_x_4:
[----:B------:R-:W-:Y:S01]  /*0540*/  LEA R0, R6, 0xc0800000, 0x17 ;  /* 0xc080000006007811 */ /* 0x000fe200078eb8ff */
[----:B------:R-:W-:Y:S01]  /*0550*/  VIADD R5, R5, 0xffffff81 ;  /* 0xffffff8105057836 */ /* 0x000fe20000000000 */
[----:B------:R-:W-:Y:S03]  /*0560*/  BSSY.RECONVERGENT B2, `(.L_x_9) ;  /* 0x0000035000027945 */ /* 0x000fe60003800200 */
[----:B------:R-:W-:Y:S01]  /*0570*/  IMAD.IADD R7, R7, 0x1, -R0 ;  /* 0x0000000107077824 */ /* 0x000fe200078e0a00 */
[C---:B------:R-:W-:Y:S01]  /*0580*/  IADD3 R6, PT, PT, R5.reuse, 0x7f, -R6 ;  /* 0x0000007f05067810 */ /* 0x040fe20007ffe806 */
[----:B------:R-:W-:Y:S02]  /*0590*/  IMAD R0, R5, -0x800000, R8 ;  /* 0xff80000005007824 */ /* 0x000fe400078e0208 */
[----:B------:R-:W0:Y:S01]  /*05a0*/  MUFU.RCP R3, R7 ;  /* 0x0000000700037308 */ /* 0x000e220000001000 */
[----:B------:R-:W-:Y:S01]  /*05b0*/  FADD.FTZ R11, -R7, -RZ ;  /* 0x800000ff070b7221 */ /* 0x000fe20000010100 */
[----:B------:R-:W-:-:S03]  /*05c0*/  IMAD.IADD R6, R6, 0x1, R9 ;  /* 0x0000000106067824 */ /* 0x000fc600078e0209 */
[----:B0-----:R-:W-:-:S04]  /*05d0*/  FFMA R10, R3, R11, 1 ;  /* 0x3f800000030a7423 */ /* 0x001fc8000000000b */
[----:B------:R-:W-:-:S04]  /*05e0*/  FFMA R10, R3, R10, R3 ;  /* 0x0000000a030a7223 */ /* 0x000fc80000000003 */
[----:B------:R-:W-:-:S04]  /*05f0*/  FFMA R3, R0, R10, RZ ;  /* 0x0000000a00037223 */ /* 0x000fc800000000ff */
[----:B------:R-:W-:-:S04]  /*0600*/  FFMA R8, R11, R3, R0 ;  /* 0x000000030b087223 */ /* 0x000fc80000000000 */
[----:B------:R-:W-:-:S04]  /*0610*/  FFMA R13, R10, R8, R3 ;  /* 0x000000080a0d7223 */ /* 0x000fc80000000003 */
[----:B------:R-:W-:-:S04]  /*0620*/  FFMA R8, R11, R13, R0 ;  /* 0x0000000d0b087223 */ /* 0x000fc80000000000 */
[----:B------:R-:W-:-:S05]  /*0630*/  FFMA R0, R10, R8, R13 ;  /* 0x000000080a007223 */ /* 0x000fca000000000d */
[----:B------:R-:W-:-:S04]  /*0640*/  SHF.R.U32.HI R3, RZ, 0x17, R0 ;  /* 0x00000017ff037819 */ /* 0x000fc80000011600 */
[----:B------:R-:W-:-:S05]  /*0650*/  LOP3.LUT R3, R3, 0xff, RZ, 0xc0, !PT ;  /* 0x000000ff03037812 */ /* 0x000fca00078ec0ff */
[----:B------:R-:W-:-:S04]  /*0660*/  IMAD.IADD R7, R3, 0x1, R6 ;  /* 0x0000000103077824 */ /* 0x000fc800078e0206 */
[----:B------:R-:W-:-:S05]  /*0670*/  VIADD R3, R7, 0xffffffff ;  /* 0xffffffff07037836 */ /* 0x000fca0000000000 */
[----:B------:R-:W-:-:S13]  /*0680*/  ISETP.GE.U32.AND P0, PT, R3, 0xfe, PT ;  /* 0x000000fe0300780c */ /* 0x000fda0003f06070 */
[----:B------:R-:W-:Y:S05]  /*0690*/  @!P0 BRA `(.L_x_10) ;  /* 0x0000000000808947 */ /* 0x000fea0003800000 */
[----:B------:R-:W-:-:S13]  /*06a0*/  ISETP.GT.AND P0, PT, R7, 0xfe, PT ;  /* 0x000000fe0700780c */ /* 0x000fda0003f04270 */
[----:B------:R-:W-:Y:S05]  /*06b0*/  @P0 BRA `(.L_x_11) ;  /* 0x00000000006c0947 */ /* 0x000fea0003800000 */
[----:B------:R-:W-:-:S13]  /*06c0*/  ISETP.GE.AND P0, PT, R7, 0x1, PT ;  /* 0x000000010700780c */ /* 0x000fda0003f06270 */
[----:B------:R-:W-:Y:S05]  /*06d0*/  @P0 BRA `(.L_x_12) ;  /* 0x0000000000740947 */ /* 0x000fea0003800000 */
[----:B------:R-:W-:Y:S02]  /*06e0*/  ISETP.GE.AND P0, PT, R7, -0x18, PT ;  /* 0xffffffe80700780c */ /* 0x000fe40003f06270 */
[----:B------:R-:W-:-:S11]  /*06f0*/  LOP3.LUT R0, R0, 0x80000000, RZ, 0xc0, !PT ;  /* 0x8000000000007812 */ /* 0x000fd600078ec0ff */
[----:B------:R-:W-:Y:S05]  /*0700*/  @!P0 BRA `(.L_x_12) ;  /* 0x0000000000688947 */ /* 0x000fea0003800000 */
[CCC-:B------:R-:W-:Y:S01]  /*0710*/  FFMA.RZ R3, R10.reuse, R8.reuse, R13.reuse ;  /* 0x000000080a037223 */ /* 0x1c0fe2000000c00d */
[CCC-:B------:R-:W-:Y:S01]  /*0720*/  FFMA.RM R6, R10.reuse, R8.reuse, R13.reuse ;  /* 0x000000080a067223 */ /* 0x1c0fe2000000400d */
[C---:B------:R-:W-:Y:S02]  /*0730*/  ISETP.NE.AND P2, PT, R7.reuse, RZ, PT ;  /* 0x000000ff0700720c */ /* 0x040fe40003f45270 */
[----:B------:R-:W-:Y:S02]  /*0740*/  ISETP.NE.AND P1, PT, R7, RZ, PT ;  /* 0x000000ff0700720c */ /* 0x000fe40003f25270 */
[----:B------:R-:W-:Y:S01]  /*0750*/  LOP3.LUT R5, R3, 0x7fffff, RZ, 0xc0, !PT ;  /* 0x007fffff03057812 */ /* 0x000fe200078ec0ff */
[----:B------:R-:W-:Y:S01]  /*0760*/  FFMA.RP R3, R10, R8, R13 ;  /* 0x000000080a037223 */ /* 0x000fe2000000800d */
[----:B------:R-:W-:Y:S02]  /*0770*/  VIADD R8, R7, 0x20 ;  /* 0x0000002007087836 */ /* 0x000fe40000000000 */
[----:B------:R-:W-:Y:S01]  /*0780*/  LOP3.LUT R5, R5, 0x800000, RZ, 0xfc, !PT ;  /* 0x0080000005057812 */ /* 0x000fe200078efcff */
[----:B------:R-:W-:Y:S01]  /*0790*/  IMAD.MOV R7, RZ, RZ, -R7 ;  /* 0x000000ffff077224 */ /* 0x000fe200078e0a07 */
[----:B------:R-:W-:-:S02]  /*07a0*/  FSETP.NEU.FTZ.AND P0, PT, R3, R6, PT ;  /* 0x000000060300720b */ /* 0x000fc40003f1d000 */
[----:B------:R-:W-:Y:S02]  /*07b0*/  SHF.L.U32 R8, R5, R8, RZ ;  /* 0x0000000805087219 */ /* 0x000fe400000006ff */
[----:B------:R-:W-:Y:S02]  /*07c0*/  SEL R6, R7, RZ, P2 ;  /* 0x000000ff07067207 */ /* 0x000fe40001000000 */
[----:B------:R-:W-:Y:S02]  /*07d0*/  ISETP.NE.AND P1, PT, R8, RZ, P1 ;  /* 0x000000ff0800720c */ /* 0x000fe40000f25270 */
[----:B------:R-:W-:Y:S02]  /*07e0*/  SHF.R.U32.HI R6, RZ, R6, R5 ;  /* 0x00000006ff067219 */ /* 0x000fe40000011605 */
[----:B------:R-:W-:Y:S02]  /*07f0*/  PLOP3.LUT P0, PT, P0, P1, PT, 0xf8, 0x8f ;  /* 0x00000000008f781c */ /* 0x000fe40000703f70 */
[----:B------:R-:W-:-:S02]  /*0800*/  SHF.R.U32.HI R8, RZ, 0x1, R6 ;  /* 0x00000001ff087819 */ /* 0x000fc40000011606 */
[----:B------:R-:W-:-:S04]  /*0810*/  SEL R3, RZ, 0x1, !P0 ;  /* 0x00000001ff037807 */ /* 0x000fc80004000000 */
[----:B------:R-:W-:-:S04]  /*0820*/  LOP3.LUT R3, R3, 0x1, R8, 0xf8, !PT ;  /* 0x0000000103037812 */ /* 0x000fc800078ef808 */
[----:B------:R-:W-:-:S05]  /*0830*/  LOP3.LUT R3, R3, R6, RZ, 0xc0, !PT ;  /* 0x0000000603037212 */ /* 0x000fca00078ec0ff */
[----:B------:R-:W-:-:S05]  /*0840*/  IMAD.IADD R3, R8, 0x1, R3 ;  /* 0x0000000108037824 */ /* 0x000fca00078e0203 */
[----:B------:R-:W-:Y:S01]  /*0850*/  LOP3.LUT R0, R3, R0, RZ, 0xfc, !PT ;  /* 0x0000000003007212 */ /* 0x000fe200078efcff */
[----:B------:R-:W-:Y:S06]  /*0860*/  BRA `(.L_x_12) ;  /* 0x0000000000107947 */ /* 0x000fec0003800000 */
.L_x_11:
[----:B------:R-:W-:-:S04]  /*0870*/  LOP3.LUT R0, R0, 0x80000000, RZ, 0xc0, !PT ;  /* 0x8000000000007812 */ /* 0x000fc800078ec0ff */
[----:B------:R-:W-:Y:S01]  /*0880*/  LOP3.LUT R0, R0, 0x7f800000, RZ, 0xfc, !PT ;  /* 0x7f80000000007812 */ /* 0x000fe200078efcff */
[----:B------:R-:W-:Y:S06]  /*0890*/  BRA `(.L_x_12) ;  /* 0x0000000000047947 */ /* 0x000fec0003800000 */
.L_x_10:
[----:B------:R-:W-:-:S07]  /*08a0*/  IMAD R0, R6, 0x800000, R0 ;  /* 0x0080000006007824 */ /* 0x000fce00078e0200 */
.L_x_12:
[----:B------:R-:W-:Y:S05]  /*08b0*/  BSYNC.RECONVERGENT B2 ;  /* 0x0000000000027941 */ /* 0x000fea0003800200 */
.L_x_9:
[----:B------:R-:W-:Y:S05]  /*08c0*/  BRA `(.L_x_13) ;  /* 0x0000000000207947 */ /* 0x000fea0003800000 */
.L_x_8:
[----:B------:R-:W-:-:S04]  /*08d0*/  LOP3.LUT R0, R7, 0x80000000, R8, 0x48, !PT ;  /* 0x8000000007007812 */ /* 0x000fc800078e4808 */
[----:B------:R-:W-:Y:S01]  /*08e0*/  LOP3.LUT R0, R0, 0x7f800000, RZ, 0xfc, !PT ;  /* 0x7f80000000007812 */ /* 0x000fe200078efcff */
[----:B------:R-:W-:Y:S06]  /*08f0*/  BRA `(.L_x_13) ;  /* 0x0000000000147947 */ /* 0x000fec0003800000 */
.L_x_7:
[----:B------:R-:W-:Y:S01]  /*0900*/  LOP3.LUT R0, R7, 0x80000000, R8, 0x48, !PT ;  /* 0x8000000007007812 */ /* 0x000fe200078e4808 */
[----:B------:R-:W-:Y:S06]  /*0910*/  BRA `(.L_x_13) ;  /* 0x00000000000c7947 */ /* 0x000fec0003800000 */
.L_x_6:
[----:B------:R-:W0:Y:S01]  /*0920*/  MUFU.RSQ R0, -QNAN ;  /* 0xffc0000000007908 */ /* 0x000e220000001400 */
[----:B------:R-:W-:Y:S05]  /*0930*/  BRA `(.L_x_13) ;  /* 0x0000000000047947 */ /* 0x000fea0003800000 */
.L_x_5:
[----:B------:R-:W-:-:S07]  /*0940*/  FADD.FTZ R0, R0, R3 ;  /* 0x0000000300007221 */ /* 0x000fce0000010000 */
.L_x_13:
[----:B------:R-:W-:Y:S05]  /*0950*/  BSYNC.RECONVERGENT B1 ;  /* 0x0000000000017941 */ /* 0x000fea0003800200 */
.L_x_3:
[----:B------:R-:W-:-:S04]  /*0960*/  IMAD.MOV.U32 R5, RZ, RZ, 0x0 ;  /* 0x00000000ff057424 */ /* 0x000fc800078e00ff */
[----:B0-----:R-:W-:Y:S05]  /*0970*/  RET.REL.NODEC R4 `(_Z22histogram_equalizationPjS_S_il) ;  /* 0xfffffff404a07950 */ /* 0x001fea0003c3ffff */
.L_x_14:
        /* <DEDUP_REMOVED lines=16> */
.L_x_19:


//--------------------- .text._Z9histogramPjS_l   --------------------------
	.section	.text._Z9histogramPjS_l,"ax",@progbits
	.align	128
        .global         _Z9histogramPjS_l
        .type           _Z9histogramPjS_l,@function
        .size           _Z9histogramPjS_l,(.L_x_22 - _Z9histogramPjS_l)
        .other          _Z9histogramPjS_l,@"STO_CUDA_ENTRY STV_DEFAULT"
_Z9histogramPjS_l:
.text._Z9histogramPjS_l:
[----:B------:R-:W-:Y:S01]  /*0000*/  LDC R1, c[0x0][0x37c] ;  /* 0x0000df00ff017b82 */ /* 0x000fe20000000800 */
[----:B------:R-:W0:Y:S07]  /*0010*/  S2R R7, SR_TID.X ;  /* 0x0000000000077919 */ /* 0x000e2e0000002100 */
[----:B------:R-:W1:Y:S01]  /*0020*/  S2UR UR4, SR_CTAID.X ;  /* 0x00000000000479c3 */ /* 0x000e620000002500 */
[----:B------:R-:W2:Y:S01]  /*0030*/  LDCU.64 UR6, c[0x0][0x390] ;  /* 0x00007200ff0677ac */ /* 0x000ea20008000a00 */
[----:B------:R-:W-:Y:S06]  /*0040*/  BSSY.RECONVERGENT B0, `(.L_x_15) ;  /* 0x0000015000007945 */ /* 0x000fec0003800200 */
[----:B------:R-:W1:Y:S08]  /*0050*/  LDC R0, c[0x0][0x360] ;  /* 0x0000d800ff007b82 */ /* 0x000e700000000800 */
[----:B------:R-:W3:Y:S01]  /*0060*/  S2UR UR5, SR_CgaCtaId ;  /* 0x00000000000579c3 */ /* 0x000ee20000008800 */
[----:B0-----:R-:W-:Y:S01]  /*0070*/  ISETP.GT.U32.AND P1, PT, R7, 0xff, PT ;  /* 0x000000ff0700780c */ /* 0x001fe20003f24070 */
[----:B-1----:R-:W-:Y:S01]  /*0080*/  IMAD R3, R0, UR4, R7 ;  /* 0x0000000400037c24 */ /* 0x002fe2000f8e0207 */
[----:B------:R-:W-:-:S04]  /*0090*/  UMOV UR4, 0x400 ;  /* 0x0000040000047882 */ /* 0x000fc80000000000 */
[----:B--2---:R-:W-:Y:S02]  /*00a0*/  ISETP.GE.U32.AND P0, PT, R3, UR6, PT ;  /* 0x0000000603007c0c */ /* 0x004fe4000bf06070 */
[----:B------:R-:W-:Y:S01]  /*00b0*/  SHF.R.S32.HI R4, RZ, 0x1f, R3 ;  /* 0x0000001fff047819 */ /* 0x000fe20000011403 */
[----:B---3--:R-:W-:-:S03]  /*00c0*/  ULEA UR4, UR5, UR4, 0x18 ;  /* 0x0000000405047291 */ /* 0x008fc6000f8ec0ff */
[----:B------:R-:W-:Y:S01]  /*00d0*/  ISETP.GE.AND.EX P0, PT, R4, UR7, PT, P0 ;  /* 0x0000000704007c0c */ /* 0x000fe2000bf06300 */
[----:B------:R-:W0:Y:S02]  /*00e0*/  LDCU.64 UR6, c[0x0][0x358] ;  /* 0x00006b00ff0677ac */ /* 0x000e240008000a00 */
[----:B------:R-:W-:-:S05]  /*00f0*/  LEA R0, R7, UR4, 0x2 ;  /* 0x0000000407007c11 */ /* 0x000fca000f8e10ff */
[----:B------:R1:W-:Y:S01]  /*0100*/  @!P1 STS [R0], RZ ;  /* 0x000000ff00009388 */ /* 0x0003e20000000800 */
[----:B------:R-:W-:Y:S06]  /*0110*/  BAR.SYNC.DEFER_BLOCKING 0x0 ;  /* 0x0000000000007b1d */ /* 0x000fec0000010000 */
[----:B------:R-:W-:Y:S05]  /*0120*/  @P0 BRA `(.L_x_16) ;  /* 0x0000000000180947 */ /* 0x000fea0003800000 */
[----:B------:R-:W2:Y:S02]  /*0130*/  LDCU.64 UR8, c[0x0][0x380] ;  /* 0x00007000ff0877ac */ /* 0x000ea40008000a00 */
[----:B--2---:R-:W-:-:S04]  /*0140*/  LEA R2, P0, R3, UR8, 0x2 ;  /* 0x0000000803027c11 */ /* 0x004fc8000f8010ff */
[----:B------:R-:W-:-:S05]  /*0150*/  LEA.HI.X R3, R3, UR9, R4, 0x2, P0 ;  /* 0x0000000903037c11 */ /* 0x000fca00080f1404 */
[----:B0-----:R-:W2:Y:S02]  /*0160*/  LDG.E R2, desc[UR6][R2.64] ;  /* 0x0000000602027981 */ /* 0x001ea4000c1e1900 */
[----:B--2---:R-:W-:-:S05]  /*0170*/  LEA R4, R2, UR4, 0x2 ;  /* 0x0000000402047c11 */ /* 0x004fca000f8e10ff */
[----:B------:R2:W-:Y:S02]  /*0180*/  ATOMS.POPC.INC.32 RZ, [R4+URZ] ;  /* 0x0000000004ff7f8c */ /* 0x0005e4000d8000ff */
.L_x_16:
[----:B0-----:R-:W-:Y:S05]  /*0190*/  BSYNC.RECONVERGENT B0 ;  /* 0x0000000000007941 */ /* 0x001fea0003800200 */
.L_x_15:
[----:B------:R-:W-:Y:S06]  /*01a0*/  BAR.SYNC.DEFER_BLOCKING 0x0 ;  /* 0x0000000000007b1d */ /* 0x000fec0000010000 */
[----:B------:R-:W-:Y:S05]  /*01b0*/  @P1 EXIT ;  /* 0x000000000000194d */ /* 0x000fea0003800000 */
[----:B------:R-:W0:Y:S01]  /*01c0*/  LDS R5, [R0] ;  /* 0x0000000000057984 */ /* 0x000e220000000800 */
[----:B------:R-:W3:Y:S02]  /*01d0*/  LDC.64 R2, c[0x0][0x388] ;  /* 0x0000e200ff027b82 */ /* 0x000ee40000000a00 */
[----:B---3--:R-:W-:-:S05]  /*01e0*/  IMAD.WIDE.U32 R2, R7, 0x4, R2 ;  /* 0x0000000407027825 */ /* 0x008fca00078e0002 */
[----:B0-----:R-:W-:Y:S01]  /*01f0*/  REDG.E.ADD.STRONG.GPU desc[UR6][R2.64], R5 ;  /* 0x000000050200798e */ /* 0x001fe2000c12e106 */
[----:B------:R-:W-:Y:S05]  /*0200*/  EXIT ;  /* 0x000000000000794d */ /* 0x000fea0003800000 */
.L_x_17:
        /* <DEDUP_REMOVED lines=15> */
.L_x_22:


//--------------------- .text._Z3CDFPjS_          --------------------------
	.section	.text._Z3CDFPjS_,"ax",@progbits
	.align	128
        .global         _Z3CDFPjS_
        .type           _Z3CDFPjS_,@function
        .size           _Z3CDFPjS_,(.L_x_23 - _Z3CDFPjS_)
        .other          _Z3CDFPjS_,@"STO_CUDA_ENTRY STV_DEFAULT"
_Z3CDFPjS_:
.text._Z3CDFPjS_:
[----:B------:R-:W-:Y:S01]  /*0000*/  LDC R1, c[0x0][0x37c] ;  /* 0x0000df00ff017b82 */ /* 0x000fe20000000800 */
[----:B------:R-:W0:Y:S07]  /*0010*/  S2R R3, SR_TID.X ;  /* 0x0000000000037919 */ /* 0x000e2e0000002100 */
[----:B------:R-:W0:Y:S01]  /*0020*/  S2UR UR4, SR_CTAID.X ;  /* 0x00000000000479c3 */ /* 0x000e220000002500 */
[----:B------:R-:W1:Y:S07]  /*0030*/  LDCU.64 UR6, c[0x0][0x358] ;  /* 0x00006b00ff0677ac */ /* 0x000e6e0008000a00 */
[----:B------:R-:W0:Y:S02]  /*0040*/  LDC R0, c[0x0][0x360] ;  /* 0x0000d800ff007b82 */ /* 0x000e240000000800 */
[----:B0-----:R-:W-:-:S05]  /*0050*/  IMAD R0, R0, UR4, R3 ;  /* 0x0000000400007c24 */ /* 0x001fca000f8e0203 */
[----:B------:R-:W-:-:S13]  /*0060*/  ISETP.GT.AND P0, PT, R0, 0xff, PT ;  /* 0x000000ff0000780c */ /* 0x000fda0003f04270 */
[----:B------:R-:W0:Y:S02]  /*0070*/  @!P0 LDC.64 R6, c[0x0][0x380] ;  /* 0x0000e000ff068b82 */ /* 0x000e240000000a00 */
[----:B0-----:R-:W-:-:S06]  /*0080*/  @!P0 IMAD.WIDE R6, R0, 0x4, R6 ;  /* 0x0000000400068825 */ /* 0x001fcc00078e0206 */
[----:B-1----:R-:W2:Y:S01]  /*0090*/  @!P0 LDG.E R7, desc[UR6][R6.64] ;  /* 0x0000000606078981 */ /* 0x002ea2000c1e1900 */
[----:B------:R-:W0:Y:S01]  /*00a0*/  S2UR UR5, SR_CgaCtaId ;  /* 0x00000000000579c3 */ /* 0x000e220000008800 */
[----:B------:R-:W-:Y:S01]  /*00b0*/  UMOV UR4, 0x400 ;  /* 0x0000040000047882 */ /* 0x000fe20000000000 */
[----:B------:R-:W-:-:S04]  /*00c0*/  LEA R4, R0, 0x2, 0x1 ;  /* 0x0000000200047811 */ /* 0x000fc800078e08ff */
[C---:B------:R-:W-:Y:S02]  /*00d0*/  ISETP.GT.AND P2, PT, R4.reuse, 0x100, PT ;  /* 0x000001000400780c */ /* 0x040fe40003f44270 */
[----:B------:R-:W-:-:S13]  /*00e0*/  ISETP.GT.AND P1, PT, R4, 0x80, PT ;  /* 0x000000800400780c */ /* 0x000fda0003f24270 */
[----:B------:R-:W-:Y:S01]  /*00f0*/  @!P1 LEA R5, R0, 0x10, 0x4 ;  /* 0x0000001000059811 */ /* 0x000fe200078e20ff */
[----:B0-----:R-:W-:-:S06]  /*0100*/  ULEA UR4, UR5, UR4, 0x18 ;  /* 0x0000000405047291 */ /* 0x001fcc000f8ec0ff */
[C---:B------:R-:W-:Y:S02]  /*0110*/  LEA R2, R0.reuse, UR4, 0x2 ;  /* 0x0000000400027c11 */ /* 0x040fe4000f8e10ff */
[----:B------:R-:W-:-:S03]  /*0120*/  LEA R3, R0, UR4, 0x3 ;  /* 0x0000000400037c11 */ /* 0x000fc6000f8e18ff */
[----:B--2---:R-:W-:Y:S01]  /*0130*/  @!P0 STS [R2], R7 ;  /* 0x0000000702008388 */ /* 0x004fe20000000800 */
[----:B------:R-:W-:Y:S06]  /*0140*/  BAR.SYNC.DEFER_BLOCKING 0x0 ;  /* 0x0000000000007b1d */ /* 0x000fec0000010000 */
[----:B------:R-:W0:Y:S02]  /*0150*/  @!P2 LDS.64 R8, [R3] ;  /* 0x000000000308a984 */ /* 0x000e240000000a00 */
[----:B0-----:R-:W-:-:S05]  /*0160*/  @!P2 IMAD.IADD R8, R8, 0x1, R9 ;  /* 0x000000010808a824 */ /* 0x001fca00078e0209 */
[----:B------:R-:W-:Y:S01]  /*0170*/  @!P2 STS [R3+0x4], R8 ;  /* 0x000004080300a388 */ /* 0x000fe20000000800 */
[----:B------:R-:W-:Y:S01]  /*0180*/  BAR.SYNC.DEFER_BLOCKING 0x0 ;  /* 0x0000000000007b1d */ /* 0x000fe20000010000 */
[----:B------:R-:W-:-:S13]  /*0190*/  ISETP.GT.AND P2, PT, R4, 0x40, PT ;  /* 0x000000400400780c */ /* 0x000fda0003f44270 */
[----:B------:R-:W-:Y:S01]  /*01a0*/  @!P2 LEA R7, R0, 0x20, 0x5 ;  /* 0x000000200007a811 */ /* 0x000fe200078e28ff */
[----:B------:R-:W-:Y:S04]  /*01b0*/  @!P1 LDS R6, [R5+UR4+-0xc] ;  /* 0xfffff40405069984 */ /* 0x000fe80008000800 */
[----:B------:R-:W0:Y:S02]  /*01c0*/  @!P1 LDS R9, [R5+UR4+-0x4] ;  /* 0xfffffc0405099984 */ /* 0x000e240008000800 */
[----:B0-----:R-:W-:-:S05]  /*01d0*/  @!P1 IMAD.IADD R6, R6, 0x1, R9 ;  /* 0x0000000106069824 */ /* 0x001fca00078e0209 */
[----:B------:R-:W-:Y:S01]  /*01e0*/  @!P1 STS [R5+UR4+-0x4], R6 ;  /* 0xfffffc0605009988 */ /* 0x000fe20008000804 */
        /* <DEDUP_REMOVED lines=46> */
[----:B------:R-:W0:Y:S02]  /*04d0*/  @!P2 LDS R10, [R12+UR4+0xfc] ;  /* 0x0000fc040c0aa984 */ /* 0x000e240008000800 */
[----:B0-----:R-:W-:-:S05]  /*04e0*/  @!P2 IMAD.IADD R7, R7, 0x1, R10 ;  /* 0x000000010707a824 */ /* 0x001fca00078e020a */
[----:B------:R-:W-:Y:S01]  /*04f0*/  @!P2 STS [R12+UR4+0xfc], R7 ;  /* 0x0000fc070c00a988 */ /* 0x000fe20008000804 */
        /* <DEDUP_REMOVED lines=29> */
[----:B------:R-:W-:-:S05]  /*06d0*/  ISETP.GT.AND P2, PT, R4, 0xff, PT ;  /* 0x000000ff0400780c */ /* 0x000fca0003f44270 */
[----:B------:R-:W-:Y:S04]  /*06e0*/  @!P1 LDS R5, [R10+UR4+-0x4] ;  /* 0xfffffc040a059984 */ /* 0x000fe80008000800 */
[----:B------:R-:W0:Y:S02]  /*06f0*/  @!P1 LDS R8, [R10+UR4+0x4] ;  /* 0x000004040a089984 */ /* 0x000e240008000800 */
[----:B0-----:R-:W-:-:S05]  /*0700*/  @!P1 IMAD.IADD R5, R5, 0x1, R8 ;  /* 0x0000000105059824 */ /* 0x001fca00078e0208 */
[----:B------:R-:W-:Y:S01]  /*0710*/  @!P1 STS [R10+UR4+0x4], R5 ;  /* 0x000004050a009988 */ /* 0x000fe20008000804 */
[----:B------:R-:W-:Y:S06]  /*0720*/  BAR.SYNC.DEFER_BLOCKING 0x0 ;  /* 0x0000000000007b1d */ /* 0x000fec0000010000 */
[----:B------:R-:W-:Y:S04]  /*0730*/  @!P2 LDS R4, [R3+0x4] ;  /* 0x000004000304a984 */ /* 0x000fe80000000800 */
[----:B------:R-:W0:Y:S02]  /*0740*/  @!P2 LDS R9, [R3+0x8] ;  /* 0x000008000309a984 */ /* 0x000e240000000800 */
[----:B0-----:R-:W-:-:S05]  /*0750*/  @!P2 IMAD.IADD R4, R4, 0x1, R9 ;  /* 0x000000010404a824 */ /* 0x001fca00078e0209 */
[----:B------:R0:W-:Y:S01]  /*0760*/  @!P2 STS [R3+0x8], R4 ;  /* 0x000008040300a388 */ /* 0x0001e20000000800 */
[----:B------:R-:W-:Y:S05]  /*0770*/  @P0 EXIT ;  /* 0x000000000000094d */ /* 0x000fea0003800000 */
[----:B0-----:R-:W0:Y:S01]  /*0780*/  LDS R3, [R2] ;  /* 0x0000000002037984 */ /* 0x001e220000000800 */
[----:B------:R-:W1:Y:S02]  /*0790*/  LDC.64 R4, c[0x0][0x388] ;  /* 0x0000e200ff047b82 */ /* 0x000e640000000a00 */
[----:B-1----:R-:W-:-:S05]  /*07a0*/  IMAD.WIDE R4, R0, 0x4, R4 ;  /* 0x0000000400047825 */ /* 0x002fca00078e0204 */
[----:B0-----:R-:W-:Y:S01]  /*07b0*/  STG.E desc[UR6][R4.64], R3 ;  /* 0x0000000304007986 */ /* 0x001fe2000c101906 */
[----:B------:R-:W-:Y:S05]  /*07c0*/  EXIT ;  /* 0x000000000000794d */ /* 0x000fea0003800000 */
.L_x_18:
        /* <DEDUP_REMOVED lines=11> */
.L_x_23:


//--------------------- .nv.shared.reserved.0     --------------------------
	.section	.nv.shared.reserved.0,"aw",@nobits
	.weak		__nv_reservedSMEM_offset_0_alias
	.size		__nv_reservedSMEM_offset_0_alias, 0, 64
	.other		__nv_reservedSMEM_offset_0_alias,@"STO_CUDA_RESERVED_SHARED STV_DEFAULT"
__nv_reservedSMEM_offset_0_alias:
	.zero		0
	.zero		64


//--------------------- .nv.shared._Z9histogramPjS_l --------------------------
	.section	.nv.shared._Z9histogramPjS_l,"aw",@nobits
	.sectionflags	@""
	.align	4
.nv.shared._Z9histogramPjS_l:
	.zero		2048


//--------------------- .nv.shared._Z3CDFPjS_     --------------------------
	.section	.nv.shared._Z3CDFPjS_,"aw",@nobits
	.sectionflags	@""
	.align	4
.nv.shared._Z3CDFPjS_:
	.zero		2048


//--------------------- .nv.constant0._Z18image_equalizationPjS_S_i --------------------------
	.section	.nv.constant0._Z18image_equalizationPjS_S_i,"a",@progbits
	.sectionflags	@""
	.align	4
.nv.constant0._Z18image_equalizationPjS_S_i:
	.zero		924


//--------------------- .nv.constant0._Z22histogram_equalizationPjS_S_il --------------------------
	.section	.nv.constant0._Z22histogram_equalizationPjS_S_il,"a",@progbits
	.sectionflags	@""
	.align	4
.nv.constant0._Z22histogram_equalizationPjS_S_il:
	.zero		936


//--------------------- .nv.constant0._Z9histogramPjS_l --------------------------
	.section	.nv.constant0._Z9histogramPjS_l,"a",@progbits
	.sectionflags	@""
	.align	4
.nv.constant0._Z9histogramPjS_l:
	.zero		920


//--------------------- .nv.constant0._Z3CDFPjS_  --------------------------
	.section	.nv.constant0._Z3CDFPjS_,"a",@progbits
	.sectionflags	@""
	.align	4
.nv.constant0._Z3CDFPjS_:
	.zero		912


//--------------------- SYMBOLS --------------------------

	.type		.nv.reservedSmem.offset0,@object
	.size		.nv.reservedSmem.offset0,0x4
	.type		.nv.reservedSmem.cap,@object
	.size		.nv.reservedSmem.cap,0x4
